	.headerflags	@"EF_CUDA_TEXMODE_UNIFIED EF_CUDA_64BIT_ADDRESS EF_CUDA_ACCELERATORS EF_CUDA_SM90 EF_CUDA_VIRTUAL_SM(EF_CUDA_SM90)"
	.elftype	@"ET_EXEC"


//--------------------- .nv.info                  --------------------------
	.section	.nv.info,"",@"SHT_CUDA_INFO"
	.align	4


	//----- nvinfo : EIATTR_REGCOUNT
	.align		4
        /*0000*/ 	.byte	0x04, 0x2f
        /*0002*/ 	.short	(.L_1 - .L_0)
	.align		4
.L_0:
        /*0004*/ 	.word	index@(triton_poi_fused_relu_17)
        /*0008*/ 	.word	0x00000008


	//----- nvinfo : EIATTR_MIN_STACK_SIZE
	.align		4
.L_1:
        /*000c*/ 	.byte	0x04, 0x12
        /*000e*/ 	.short	(.L_3 - .L_2)
	.align		4
.L_2:
        /*0010*/ 	.word	index@(triton_poi_fused_relu_17)
        /*0014*/ 	.word	0x00000000


	//----- nvinfo : EIATTR_FRAME_SIZE
	.align		4
.L_3:
        /*0018*/ 	.byte	0x04, 0x11
        /*001a*/ 	.short	(.L_5 - .L_4)
	.align		4
.L_4:
        /*001c*/ 	.word	index@(triton_poi_fused_relu_17)
        /*0020*/ 	.word	0x00000000


	//----- nvinfo : EIATTR_MIN_STACK_SIZE
	.align		4
.L_5:
        /*0024*/ 	.byte	0x04, 0x12
        /*0026*/ 	.short	(.L_7 - .L_6)
	.align		4
.L_6:
        /*0028*/ 	.word	index@(triton_poi_fused_relu_17)
        /*002c*/ 	.word	0x00000000
.L_7:


//--------------------- .nv.info.triton_poi_fused_relu_17 --------------------------
	.section	.nv.info.triton_poi_fused_relu_17,"",@"SHT_CUDA_INFO"
	.sectionflags	@""
	.align	4


	//----- nvinfo : EIATTR_CUDA_API_VERSION
	.align		4
        /*0000*/ 	.byte	0x04, 0x37
        /*0002*/ 	.short	(.L_9 - .L_8)
.L_8:
        /*0004*/ 	.word	0x0000007c


	//----- nvinfo : EIATTR_KPARAM_INFO
	.align		4
.L_9:
        /*0008*/ 	.byte	0x04, 0x17
        /*000a*/ 	.short	(.L_11 - .L_10)
.L_10:
        /*000c*/ 	.word	0x00000000
        /*0010*/ 	.short	0x0001
        /*0012*/ 	.short	0x0008
        /*0014*/ 	.byte	0x00, 0xf0, 0x11, 0x00


	//----- nvinfo : EIATTR_KPARAM_INFO
	.align		4
.L_11:
        /*0018*/ 	.byte	0x04, 0x17
        /*001a*/ 	.short	(.L_13 - .L_12)
.L_12:
        /*001c*/ 	.word	0x00000000
        /*0020*/ 	.short	0x0000
        /*0022*/ 	.short	0x0000
        /*0024*/ 	.byte	0x00, 0xf4, 0x21, 0x00


	//----- nvinfo : EIATTR_SPARSE_MMA_MASK
	.align		4
.L_13:
        /*0028*/ 	.byte	0x03, 0x50
        /*002a*/ 	.short	0x0000


	//----- nvinfo : EIATTR_MAXREG_COUNT
	.align		4
        /*002c*/ 	.byte	0x03, 0x1b
        /*002e*/ 	.short	0x00ff


	//----- nvinfo : EIATTR_EXIT_INSTR_OFFSETS
	.align		4
        /*0030*/ 	.byte	0x04, 0x1c
        /*0032*/ 	.short	(.L_15 - .L_14)


	//   ....[0]....
.L_14:
        /*0034*/ 	.word	0x000000f0


	//----- nvinfo : EIATTR_REQNTID
	.align		4
.L_15:
        /*0038*/ 	.byte	0x04, 0x10
        /*003a*/ 	.short	(.L_17 - .L_16)
.L_16:
        /*003c*/ 	.word	0x00000080
        /*0040*/ 	.word	0x00000001
        /*0044*/ 	.word	0x00000001


	//----- nvinfo : EIATTR_CBANK_PARAM_SIZE
	.align		4
.L_17:
        /*0048*/ 	.byte	0x03, 0x19
        /*004a*/ 	.short	0x000c


	//----- nvinfo : EIATTR_PARAM_CBANK
	.align		4
        /*004c*/ 	.byte	0x04, 0x0a
        /*004e*/ 	.short	(.L_19 - .L_18)
	.align		4
.L_18:
        /*0050*/ 	.word	index@(.nv.constant0.triton_poi_fused_relu_17)
        /*0054*/ 	.short	0x0210
        /*0056*/ 	.short	0x000c


	//----- nvinfo : EIATTR_SW_WAR
	.align		4
.L_19:
        /*0058*/ 	.byte	0x04, 0x36
        /*005a*/ 	.short	(.L_21 - .L_20)
.L_20:
        /*005c*/ 	.word	0x00000008
.L_21:


//--------------------- .nv.callgraph             --------------------------
	.section	.nv.callgraph,"",@"SHT_CUDA_CALLGRAPH"
	.align	4
	.sectionentsize	8
	.align		4
        /*0000*/ 	.word	0x00000000
	.align		4
        /*0004*/ 	.word	0xffffffff
	.align		4
        /*0008*/ 	.word	0x00000000
	.align		4
        /*000c*/ 	.word	0xfffffffe
	.align		4
        /*0010*/ 	.word	0x00000000
	.align		4
        /*0014*/ 	.word	0xfffffffd
	.align		4
        /*0018*/ 	.word	0x00000000
	.align		4
        /*001c*/ 	.word	0xfffffffc


//--------------------- .text.triton_poi_fused_relu_17 --------------------------
	.section	.text.triton_poi_fused_relu_17,"ax",@progbits
	.align	128
        .global         triton_poi_fused_relu_17
        .type           triton_poi_fused_relu_17,@function
        .size           triton_poi_fused_relu_17,(.L_x_1 - triton_poi_fused_relu_17)
        .other          triton_poi_fused_relu_17,@"STO_CUDA_ENTRY STV_DEFAULT"
triton_poi_fused_relu_17:
.text.triton_poi_fused_relu_17:
[----:B------:R-:W-:Y:S01]  /*0000*/  LDC R1, c[0x0][0x28] ;  /* 0x00000a00ff017b82 */ /* 0x000fe20000000800 */
[----:B------:R-:W1:Y:S07]  /*0010*/  S2R R0, SR_TID.X ;  /* 0x0000000000007919 */ /* 0x000e6e0000002100 */
[----:B------:R-:W2:Y:S01]  /*0020*/  LDC.64 R2, c[0x0][0x210] ;  /* 0x00008400ff027b82 */ /* 0x000ea20000000a00 */
[----:B------:R-:W-:Y:S01]  /*0030*/  ULDC.64 UR4, c[0x0][0x208] ;  /* 0x0000820000047ab9 */ /* 0x000fe20000000a00 */
[----:B------:R-:W3:Y:S01]  /*0040*/  S2R R5, SR_CTAID.X ;  /* 0x0000000000057919 */ /* 0x000ee20000002500 */
[----:B-1----:R-:W-:-:S05]  /*0050*/  IMAD.SHL.U32 R0, R0, 0x2, RZ ;  /* 0x0000000200007824 */ /* 0x002fca00078e00ff */
[----:B------:R-:W-:-:S05]  /*0060*/  LOP3.LUT R0, R0, 0xfe, RZ, 0xc0, !PT ;  /* 0x000000fe00007812 */ /* 0x000fca00078ec0ff */
[----:B---3--:R-:W-:-:S04]  /*0070*/  IMAD R5, R5, 0x100, R0 ;  /* 0x0000010005057824 */ /* 0x008fc800078e0200 */
[----:B--2---:R-:W-:-:S05]  /*0080*/  IMAD.WIDE R2, R5, 0x4, R2 ;  /* 0x0000000405027825 */ /* 0x004fca00078e0202 */
[----:B------:R-:W2:Y:S02]  /*0090*/  LDG.E.64 R4, desc[UR4][R2.64] ;  /* 0x0000000402047981 */ /* 0x000ea4000c1e1b00 */
[C---:B--2---:R-:W-:Y:S02]  /*00a0*/  FSETP.GEU.AND P0, PT, R4.reuse, RZ, PT ;  /* 0x000000ff0400720b */ /* 0x044fe40003f0e000 */
[C---:B------:R-:W-:Y:S02]  /*00b0*/  FSETP.GEU.AND P1, PT, R5.reuse, RZ, PT ;  /* 0x000000ff0500720b */ /* 0x040fe40003f2e000 */
[----:B------:R-:W-:Y:S02]  /*00c0*/  FSEL R4, R4, RZ, P0 ;  /* 0x000000ff04047208 */ /* 0x000fe40000000000 */
[----:B------:R-:W-:-:S05]  /*00d0*/  FSEL R5, R5, RZ, P1 ;  /* 0x000000ff05057208 */ /* 0x000fca0000800000 */
[----:B------:R-:W-:Y:S01]  /*00e0*/  STG.E.64 desc[UR4][R2.64], R4 ;  /* 0x0000000402007986 */ /* 0x000fe2000c101b04 */
[----:B------:R-:W-:Y:S05]  /*00f0*/  EXIT ;  /* 0x000000000000794d */ /* 0x000fea0003800000 */
.L_x_0:
[----:B------:R-:W-:-:S00]  /*0100*/  BRA `(.L_x_0) ;  /* 0xfffffffc00fc7947 */ /* 0x000fc0000383ffff */
[----:B------:R-:W-:-:S00]  /*0110*/  NOP ;  /* 0x0000000000007918 */ /* 0x000fc00000000000 */
        /* <DEDUP_REMOVED lines=14> */
.L_x_1:


//--------------------- .nv.constant0.triton_poi_fused_relu_17 --------------------------
	.section	.nv.constant0.triton_poi_fused_relu_17,"a",@progbits
	.sectionflags	@""
	.align	4
.nv.constant0.triton_poi_fused_relu_17:
	.zero		540
